//
// Generated by NVIDIA NVVM Compiler
//
// Compiler Build ID: CL-36424714
// Cuda compilation tools, release 13.0, V13.0.88
// Based on NVVM 20.0.0
//

.version 9.0
.target sm_100
.address_size 64

	// .globl	_Z22print_details_of_warpsv
.extern .func  (.param .b32 func_retval0) vprintf
(
	.param .b64 vprintf_param_0,
	.param .b64 vprintf_param_1
)
;
.global .align 1 .b8 $str[73] = {116, 105, 100, 32, 58, 32, 37, 100, 44, 32, 98, 105, 100, 46, 120, 32, 58, 32, 37, 100, 44, 32, 98, 105, 100, 46, 121, 32, 58, 32, 37, 100, 44, 32, 103, 105, 100, 32, 58, 32, 37, 100, 44, 32, 119, 97, 114, 112, 95, 105, 100, 32, 58, 32, 37, 100, 44, 32, 103, 114, 105, 100, 95, 105, 100, 120, 32, 58, 32, 37, 100, 10};

.visible .entry _Z22print_details_of_warpsv()
{
	.local .align 8 .b8 	__local_depot0[24];
	.reg .b64 	%SP;
	.reg .b64 	%SPL;
	.reg .b32 	%r<12>;
	.reg .b64 	%rd<5>;

	mov.u64 	%SPL, __local_depot0;
	cvta.local.u64 	%SP, %SPL;
	add.u64 	%rd1, %SP, 0;
	add.u64 	%rd2, %SPL, 0;
	mov.u32 	%r1, %ctaid.x;
	mov.u32 	%r2, %nctaid.x;
	mov.u32 	%r3, %ntid.x;
	mov.u32 	%r4, %tid.x;
	mad.lo.s32 	%r5, %r1, %r2, %r1;
	mad.lo.s32 	%r6, %r5, %r3, %r4;
	shr.u32 	%r7, %r4, 5;
	mov.u32 	%r8, %ctaid.y;
	mad.lo.s32 	%r9, %r8, %r2, %r1;
	st.local.v2.u32 	[%rd2], {%r4, %r1};
	st.local.v2.u32 	[%rd2+8], {%r8, %r6};
	st.local.v2.u32 	[%rd2+16], {%r7, %r9};
	mov.u64 	%rd3, $str;
	cvta.global.u64 	%rd4, %rd3;
	{ // callseq 0, 0
	.param .b64 param0;
	st.param.b64 	[param0], %rd4;
	.param .b64 param1;
	st.param.b64 	[param1], %rd1;
	.param .b32 retval0;
	call.uni (retval0), 
	vprintf, 
	(
	param0, 
	param1
	);
	ld.param.b32 	%r10, [retval0];
	} // callseq 0
	ret;

}


// ===== COMPILED SASS (sm_100) =====

	.target	sm_100

	.elftype	@"ET_EXEC"


//--------------------- .note.nv.tkinfo           --------------------------
	.section	.note.nv.tkinfo,"",@"SHT_NOTE"
	.sectionflags	@"SHF_NOTE_NV_TKINFO"
	.tkinfo
        /*0018*/ 	.word	0x00000002
        /*0030*/ 	.string	""
        /*0030*/ 	.string	"ptxas"
        /*0030*/ 	.string	"Cuda compilation tools, release 13.0, V13.0.88"
        /*0030*/ 	.string	"Build cuda_13.0.r13.0/compiler.36424714_0"
        /*0030*/ 	.string	"-arch sm_100 -m 64 "



//--------------------- .note.nv.cuinfo           --------------------------
	.section	.note.nv.cuinfo,"",@"SHT_NOTE"
	.sectionflags	@"SHF_NOTE_NV_CUINFO"
        /*0018*/ 	.short	0x0002
        /*001a*/ 	.short	0x0064
        /*001c*/ 	.short	0x0082
	.zero		2


//--------------------- .nv.info                  --------------------------
	.section	.nv.info,"",@"SHT_CUDA_INFO"
	.align	4


	//----- nvinfo : EIATTR_REGCOUNT
	.align		4
        /*0000*/ 	.byte	0x04, 0x2f
        /*0002*/ 	.short	(.L_2 - .L_1)
	.align		4
.L_1:
        /*0004*/ 	.word	index@(_Z22print_details_of_warpsv)
        /*0008*/ 	.word	0x00000018


	//----- nvinfo : EIATTR_FRAME_SIZE
	.align		4
.L_2:
        /*000c*/ 	.byte	0x04, 0x11
        /*000e*/ 	.short	(.L_4 - .L_3)
	.align		4
.L_3:
        /*0010*/ 	.word	index@(_Z22print_details_of_warpsv)
        /*0014*/ 	.word	0x00000018


	//----- nvinfo : EIATTR_MIN_STACK_SIZE
	.align		4
.L_4:
        /*0018*/ 	.byte	0x04, 0x12
        /*001a*/ 	.short	(.L_6 - .L_5)
	.align		4
.L_5:
        /*001c*/ 	.word	index@(_Z22print_details_of_warpsv)
        /*0020*/ 	.word	0x00000018
.L_6:


//--------------------- .nv.compat                --------------------------
	.section	.nv.compat,"",@"SHT_CUDA_COMPAT_INFO"
	.align	4
        /*0000*/ 	.byte	0x02, 0x09, 0x00, 0x00, 0x02, 0x02, 0x01, 0x00, 0x02, 0x05, 0x05, 0x00, 0x03, 0x07, 0x01, 0x01
        /*0010*/ 	.byte	0x02, 0x03, 0x00, 0x00, 0x02, 0x06, 0x01, 0x00, 0x04, 0x0b, 0x08, 0x00, 0x09, 0x00, 0x00, 0x00
        /*0020*/ 	.byte	0x00, 0x00, 0x00, 0x00


//--------------------- .nv.info._Z22print_details_of_warpsv --------------------------
	.section	.nv.info._Z22print_details_of_warpsv,"",@"SHT_CUDA_INFO"
	.sectionflags	@""
	.align	4


	//----- nvinfo : EIATTR_CUDA_API_VERSION
	.align		4
        /*0000*/ 	.byte	0x04, 0x37
        /*0002*/ 	.short	(.L_8 - .L_7)
.L_7:
        /*0004*/ 	.word	0x00000082


	//----- nvinfo : EIATTR_SPARSE_MMA_MASK
	.align		4
.L_8:
        /*0008*/ 	.byte	0x03, 0x50
        /*000a*/ 	.short	0x0000


	//----- nvinfo : EIATTR_MAXREG_COUNT
	.align		4
        /*000c*/ 	.byte	0x03, 0x1b
        /*000e*/ 	.short	0x00ff


	//----- nvinfo : EIATTR_EXTERNS
	.align		4
        /*0010*/ 	.byte	0x04, 0x0f
        /*0012*/ 	.short	(.L_10 - .L_9)


	//   ....[0]....
	.align		4
.L_9:
        /*0014*/ 	.word	index@(vprintf)


	//----- nvinfo : EIATTR_MERCURY_ISA_VERSION
	.align		4
.L_10:
        /*0018*/ 	.byte	0x03, 0x5f
        /*001a*/ 	.short	0x0101


	//----- nvinfo : EIATTR_VRC_CTA_INIT_COUNT
	.align		4
        /*001c*/ 	.byte	0x02, 0x4a
	.zero		1
	.zero		1


	//----- nvinfo : EIATTR_SYSCALL_OFFSETS
	.align		4
        /*0020*/ 	.byte	0x04, 0x46
        /*0022*/ 	.short	(.L_12 - .L_11)


	//   ....[0]....
.L_11:
        /*0024*/ 	.word	0x00000180


	//----- nvinfo : EIATTR_EXIT_INSTR_OFFSETS
	.align		4
.L_12:
        /*0028*/ 	.byte	0x04, 0x1c
        /*002a*/ 	.short	(.L_14 - .L_13)


	//   ....[0]....
.L_13:
        /*002c*/ 	.word	0x00000190


	//----- nvinfo : EIATTR_SW_WAR
	.align		4
.L_14:
        /*0030*/ 	.byte	0x04, 0x36
        /*0032*/ 	.short	(.L_16 - .L_15)
.L_15:
        /*0034*/ 	.word	0x00000008
.L_16:


//--------------------- .nv.callgraph             --------------------------
	.section	.nv.callgraph,"",@"SHT_CUDA_CALLGRAPH"
	.align	4
	.sectionentsize	8
	.align		4
        /*0000*/ 	.word	0x00000000
	.align		4
        /*0004*/ 	.word	0xffffffff
	.align		4
        /*0008*/ 	.word	index@(_Z22print_details_of_warpsv)
	.align		4
        /*000c*/ 	.word	index@(vprintf)
	.align		4
        /*0010*/ 	.word	0x00000000
	.align		4
        /*0014*/ 	.word	0xfffffffe
	.align		4
        /*0018*/ 	.word	0x00000000
	.align		4
        /*001c*/ 	.word	0xfffffffd
	.align		4
        /*0020*/ 	.word	0x00000000
	.align		4
        /*0024*/ 	.word	0xfffffffc


//--------------------- .nv.constant4             --------------------------
	.section	.nv.constant4,"a",@progbits
	.align	8
	.align		8
.nv.constant4:
        /*0000*/ 	.dword	vprintf
	.align		8
        /*0008*/ 	.dword	$str


//--------------------- .text._Z22print_details_of_warpsv --------------------------
	.section	.text._Z22print_details_of_warpsv,"ax",@progbits
	.align	128
        .global         _Z22print_details_of_warpsv
        .type           _Z22print_details_of_warpsv,@function
        .size           _Z22print_details_of_warpsv,(.L_x_2 - _Z22print_details_of_warpsv)
        .other          _Z22print_details_of_warpsv,@"STO_CUDA_ENTRY STV_DEFAULT"
_Z22print_details_of_warpsv:
.text._Z22print_details_of_warpsv:
[----:B------:R-:W0:Y:S01]  /*0000*/  LDC R1, c[0x0][0x37c] ;  /* 0x0000df00ff017b82 */ /* 0x000e220000000800 */
[----:B------:R-:W1:Y:S01]  /*0010*/  S2R R11, SR_CTAID.X ;  /* 0x00000000000b7919 */ /* 0x000e620000002500 */
[----:B------:R-:W2:Y:S06]  /*0020*/  LDCU UR5, c[0x0][0x2fc] ;  /* 0x00005f80ff0577ac */ /* 0x000eac0008000800 */
[----:B------:R-:W1:Y:S01]  /*0030*/  LDC R0, c[0x0][0x370] ;  /* 0x0000dc00ff007b82 */ /* 0x000e620000000800 */
[----:B0-----:R-:W-:Y:S01]  /*0040*/  VIADD R1, R1, 0xffffffe8 ;  /* 0xffffffe801017836 */ /* 0x001fe20000000000 */
[----:B------:R-:W0:Y:S01]  /*0050*/  S2R R10, SR_TID.X ;  /* 0x00000000000a7919 */ /* 0x000e220000002100 */
[----:B------:R-:W3:Y:S01]  /*0060*/  LDCU UR6, c[0x0][0x360] ;  /* 0x00006c00ff0677ac */ /* 0x000ee20008000800 */
[----:B------:R-:W4:Y:S01]  /*0070*/  S2R R12, SR_CTAID.Y ;  /* 0x00000000000c7919 */ /* 0x000f220000002600 */
[----:B------:R-:W5:Y:S02]  /*0080*/  LDCU UR4, c[0x0][0x2f8] ;  /* 0x00005f00ff0477ac */ /* 0x000f640008000800 */
[----:B-----5:R-:W-:-:S04]  /*0090*/  IADD3 R6, P0, PT, R1, UR4, RZ ;  /* 0x0000000401067c10 */ /* 0x020fc8000ff1e0ff */
[----:B--2---:R-:W-:Y:S01]  /*00a0*/  IADD3.X R7, PT, PT, RZ, UR5, RZ, P0, !PT ;  /* 0x00000005ff077c10 */ /* 0x004fe200087fe4ff */
[----:B-1----:R-:W-:Y:S01]  /*00b0*/  IMAD R13, R11, R0, R11 ;  /* 0x000000000b0d7224 */ /* 0x002fe200078e020b */
[----:B0-----:R-:W-:-:S03]  /*00c0*/  SHF.R.U32.HI R2, RZ, 0x5, R10 ;  /* 0x00000005ff027819 */ /* 0x001fc6000001160a */
[----:B---3--:R-:W-:Y:S01]  /*00d0*/  IMAD R13, R13, UR6, R10 ;  /* 0x000000060d0d7c24 */ /* 0x008fe2000f8e020a */
[----:B------:R0:W-:Y:S01]  /*00e0*/  STL.64 [R1], R10 ;  /* 0x0000000a01007387 */ /* 0x0001e20000100a00 */
[----:B------:R-:W1:Y:S01]  /*00f0*/  LDCU.64 UR6, c[0x4][0x8] ;  /* 0x01000100ff0677ac */ /* 0x000e620008000a00 */
[----:B----4-:R-:W-:Y:S01]  /*0100*/  IMAD R3, R0, R12, R11 ;  /* 0x0000000c00037224 */ /* 0x010fe200078e020b */
[----:B------:R-:W-:Y:S01]  /*0110*/  MOV R0, 0x0 ;  /* 0x0000000000007802 */ /* 0x000fe20000000f00 */
[----:B------:R0:W-:Y:S03]  /*0120*/  STL.64 [R1+0x8], R12 ;  /* 0x0000080c01007387 */ /* 0x0001e60000100a00 */
[----:B------:R0:W2:Y:S01]  /*0130*/  LDC.64 R8, c[0x4][R0] ;  /* 0x0100000000087b82 */ /* 0x0000a20000000a00 */
[----:B------:R0:W-:Y:S01]  /*0140*/  STL.64 [R1+0x10], R2 ;  /* 0x0000100201007387 */ /* 0x0001e20000100a00 */
[----:B-1----:R-:W-:Y:S01]  /*0150*/  IMAD.U32 R4, RZ, RZ, UR6 ;  /* 0x00000006ff047e24 */ /* 0x002fe2000f8e00ff */
[----:B0-----:R-:W-:-:S07]  /*0160*/  MOV R5, UR7 ;  /* 0x0000000700057c02 */ /* 0x001fce0008000f00 */
[----:B------:R-:W-:-:S07]  /*0170*/  LEPC R20, `(.L_x_0) ;  /* 0x000000001014794e */ /* 0x000fce0000000000 */
[----:B--2---:R-:W-:Y:S05]  /*0180*/  CALL.ABS.NOINC R8 ;  /* 0x0000000008007343 */ /* 0x004fea0003c00000 */
.L_x_0:
[----:B------:R-:W-:Y:S05]  /*0190*/  EXIT ;  /* 0x000000000000794d */ /* 0x000fea0003800000 */
.L_x_1:
[----:B------:R-:W-:-:S00]  /*01a0*/  BRA `(.L_x_1) ;  /* 0xfffffffc00fc7947 */ /* 0x000fc0000383ffff */
[----:B------:R-:W-:-:S00]  /*01b0*/  NOP ;  /* 0x0000000000007918 */ /* 0x000fc00000000000 */
        /* <DEDUP_REMOVED lines=12> */
.L_x_2:


//--------------------- .nv.global.init           --------------------------
	.section	.nv.global.init,"aw",@progbits
.nv.global.init:
	.type		$str,@object
	.size		$str,(.L_0 - $str)
$str:
        /*0000*/ 	.byte	0x74, 0x69, 0x64, 0x20, 0x3a, 0x20, 0x25, 0x64, 0x2c, 0x20, 0x62, 0x69, 0x64, 0x2e, 0x78, 0x20
        /*0010*/ 	.byte	0x3a, 0x20, 0x25, 0x64, 0x2c, 0x20, 0x62, 0x69, 0x64, 0x2e, 0x79, 0x20, 0x3a, 0x20, 0x25, 0x64
        /*0020*/ 	.byte	0x2c, 0x20, 0x67, 0x69, 0x64, 0x20, 0x3a, 0x20, 0x25, 0x64, 0x2c, 0x20, 0x77, 0x61, 0x72, 0x70
        /*0030*/ 	.byte	0x5f, 0x69, 0x64, 0x20, 0x3a, 0x20, 0x25, 0x64, 0x2c, 0x20, 0x67, 0x72, 0x69, 0x64, 0x5f, 0x69
        /*0040*/ 	.byte	0x64, 0x78, 0x20, 0x3a, 0x20, 0x25, 0x64, 0x0a, 0x00
.L_0:


//--------------------- .nv.shared.reserved.0     --------------------------
	.section	.nv.shared.reserved.0,"aw",@nobits
	.weak		__nv_reservedSMEM_offset_0_alias
	.size		__nv_reservedSMEM_offset_0_alias, 0, 64
	.other		__nv_reservedSMEM_offset_0_alias,@"STO_CUDA_RESERVED_SHARED STV_DEFAULT"
__nv_reservedSMEM_offset_0_alias:
	.zero		0
	.zero		64


//--------------------- .nv.constant0._Z22print_details_of_warpsv --------------------------
	.section	.nv.constant0._Z22print_details_of_warpsv,"a",@progbits
	.sectionflags	@""
	.align	4
.nv.constant0._Z22print_details_of_warpsv:
	.zero		896


//--------------------- SYMBOLS --------------------------

	.type		.nv.reservedSmem.offset0,@object
	.size		.nv.reservedSmem.offset0,0x4
	.type		vprintf,@function
